//
// Generated by NVIDIA NVVM Compiler
//
// Compiler Build ID: CL-36424714
// Cuda compilation tools, release 13.0, V13.0.88
// Based on NVVM 20.0.0
//

.version 9.0
.target sm_100
.address_size 64

	// .globl	_Z14matrixAddBasicPfS_S_i
.extern .func  (.param .b32 func_retval0) vprintf
(
	.param .b64 vprintf_param_0,
	.param .b64 vprintf_param_1
)
;
// _ZZ15matrixAddSharedPfS_S_iE2sA has been demoted
// _ZZ15matrixAddSharedPfS_S_iE2sB has been demoted
.global .align 1 .b8 $str[58] = {72, 105, 108, 111, 91, 37, 100, 44, 37, 100, 93, 32, 97, 99, 99, 101, 100, 101, 32, 97, 32, 65, 91, 37, 100, 93, 91, 37, 100, 93, 32, 61, 32, 37, 46, 49, 102, 32, 121, 32, 66, 91, 37, 100, 93, 91, 37, 100, 93, 32, 61, 32, 37, 46, 49, 102, 10};

.visible .entry _Z14matrixAddBasicPfS_S_i(
	.param .u64 .ptr .align 1 _Z14matrixAddBasicPfS_S_i_param_0,
	.param .u64 .ptr .align 1 _Z14matrixAddBasicPfS_S_i_param_1,
	.param .u64 .ptr .align 1 _Z14matrixAddBasicPfS_S_i_param_2,
	.param .u32 _Z14matrixAddBasicPfS_S_i_param_3
)
{
	.reg .pred 	%p<2>;
	.reg .b32 	%r<12>;
	.reg .b32 	%f<4>;
	.reg .b64 	%rd<11>;

	ld.param.u64 	%rd1, [_Z14matrixAddBasicPfS_S_i_param_0];
	ld.param.u64 	%rd2, [_Z14matrixAddBasicPfS_S_i_param_1];
	ld.param.u64 	%rd3, [_Z14matrixAddBasicPfS_S_i_param_2];
	ld.param.u32 	%r3, [_Z14matrixAddBasicPfS_S_i_param_3];
	mov.u32 	%r4, %ctaid.y;
	mov.u32 	%r5, %ntid.y;
	mov.u32 	%r6, %tid.y;
	mad.lo.s32 	%r1, %r4, %r5, %r6;
	mov.u32 	%r7, %ctaid.x;
	mov.u32 	%r8, %ntid.x;
	mov.u32 	%r9, %tid.x;
	mad.lo.s32 	%r2, %r7, %r8, %r9;
	max.s32 	%r10, %r1, %r2;
	setp.ge.s32 	%p1, %r10, %r3;
	@%p1 bra 	$L__BB0_2;
	cvta.to.global.u64 	%rd4, %rd1;
	cvta.to.global.u64 	%rd5, %rd2;
	cvta.to.global.u64 	%rd6, %rd3;
	mad.lo.s32 	%r11, %r3, %r1, %r2;
	mul.wide.s32 	%rd7, %r11, 4;
	add.s64 	%rd8, %rd4, %rd7;
	ld.global.f32 	%f1, [%rd8];
	add.s64 	%rd9, %rd5, %rd7;
	ld.global.f32 	%f2, [%rd9];
	add.f32 	%f3, %f1, %f2;
	add.s64 	%rd10, %rd6, %rd7;
	st.global.f32 	[%rd10], %f3;
$L__BB0_2:
	ret;

}
	// .globl	_Z15matrixAddSharedPfS_S_i
.visible .entry _Z15matrixAddSharedPfS_S_i(
	.param .u64 .ptr .align 1 _Z15matrixAddSharedPfS_S_i_param_0,
	.param .u64 .ptr .align 1 _Z15matrixAddSharedPfS_S_i_param_1,
	.param .u64 .ptr .align 1 _Z15matrixAddSharedPfS_S_i_param_2,
	.param .u32 _Z15matrixAddSharedPfS_S_i_param_3
)
{
	.reg .pred 	%p<2>;
	.reg .b32 	%r<20>;
	.reg .b32 	%f<6>;
	.reg .b64 	%rd<11>;
	// demoted variable
	.shared .align 4 .b8 _ZZ15matrixAddSharedPfS_S_iE2sA[1024];
	// demoted variable
	.shared .align 4 .b8 _ZZ15matrixAddSharedPfS_S_iE2sB[1024];
	ld.param.u64 	%rd1, [_Z15matrixAddSharedPfS_S_i_param_0];
	ld.param.u64 	%rd2, [_Z15matrixAddSharedPfS_S_i_param_1];
	ld.param.u64 	%rd3, [_Z15matrixAddSharedPfS_S_i_param_2];
	ld.param.u32 	%r5, [_Z15matrixAddSharedPfS_S_i_param_3];
	mov.u32 	%r6, %ctaid.y;
	mov.u32 	%r7, %ntid.y;
	mov.u32 	%r1, %tid.y;
	mad.lo.s32 	%r2, %r6, %r7, %r1;
	mov.u32 	%r8, %ctaid.x;
	mov.u32 	%r9, %ntid.x;
	mov.u32 	%r3, %tid.x;
	mad.lo.s32 	%r4, %r8, %r9, %r3;
	max.s32 	%r10, %r2, %r4;
	setp.ge.s32 	%p1, %r10, %r5;
	@%p1 bra 	$L__BB1_2;
	cvta.to.global.u64 	%rd4, %rd1;
	cvta.to.global.u64 	%rd5, %rd2;
	cvta.to.global.u64 	%rd6, %rd3;
	mad.lo.s32 	%r11, %r5, %r2, %r4;
	mul.wide.s32 	%rd7, %r11, 4;
	add.s64 	%rd8, %rd4, %rd7;
	ld.global.f32 	%f1, [%rd8];
	shl.b32 	%r12, %r1, 6;
	mov.u32 	%r13, _ZZ15matrixAddSharedPfS_S_iE2sA;
	add.s32 	%r14, %r13, %r12;
	shl.b32 	%r15, %r3, 2;
	add.s32 	%r16, %r14, %r15;
	st.shared.f32 	[%r16], %f1;
	add.s64 	%rd9, %rd5, %rd7;
	ld.global.f32 	%f2, [%rd9];
	mov.u32 	%r17, _ZZ15matrixAddSharedPfS_S_iE2sB;
	add.s32 	%r18, %r17, %r12;
	add.s32 	%r19, %r18, %r15;
	st.shared.f32 	[%r19], %f2;
	bar.sync 	0;
	ld.shared.f32 	%f3, [%r16];
	ld.shared.f32 	%f4, [%r19];
	add.f32 	%f5, %f3, %f4;
	add.s64 	%rd10, %rd6, %rd7;
	st.global.f32 	[%rd10], %f5;
$L__BB1_2:
	ret;

}
	// .globl	_Z13analyzeAccessPfS_i
.visible .entry _Z13analyzeAccessPfS_i(
	.param .u64 .ptr .align 1 _Z13analyzeAccessPfS_i_param_0,
	.param .u64 .ptr .align 1 _Z13analyzeAccessPfS_i_param_1,
	.param .u32 _Z13analyzeAccessPfS_i_param_2
)
{
	.local .align 8 .b8 	__local_depot2[40];
	.reg .b64 	%SP;
	.reg .b64 	%SPL;
	.reg .pred 	%p<6>;
	.reg .b32 	%r<15>;
	.reg .b32 	%f<3>;
	.reg .b64 	%rd<12>;
	.reg .b64 	%fd<3>;

	mov.u64 	%SPL, __local_depot2;
	cvta.local.u64 	%SP, %SPL;
	ld.param.u64 	%rd1, [_Z13analyzeAccessPfS_i_param_0];
	ld.param.u64 	%rd2, [_Z13analyzeAccessPfS_i_param_1];
	ld.param.u32 	%r5, [_Z13analyzeAccessPfS_i_param_2];
	mov.u32 	%r6, %ctaid.y;
	mov.u32 	%r7, %ntid.y;
	mov.u32 	%r1, %tid.y;
	mad.lo.s32 	%r8, %r6, %r7, %r1;
	mov.u32 	%r9, %ctaid.x;
	mov.u32 	%r10, %ntid.x;
	mov.u32 	%r3, %tid.x;
	mad.lo.s32 	%r4, %r9, %r10, %r3;
	or.b32  	%r11, %r9, %r6;
	setp.ne.s32 	%p1, %r11, 0;
	setp.gt.u32 	%p2, %r8, 3;
	or.pred  	%p3, %p1, %p2;
	setp.gt.s32 	%p4, %r4, 3;
	or.pred  	%p5, %p4, %p3;
	@%p5 bra 	$L__BB2_2;
	add.u64 	%rd3, %SP, 0;
	add.u64 	%rd4, %SPL, 0;
	cvta.to.global.u64 	%rd5, %rd1;
	cvta.to.global.u64 	%rd6, %rd2;
	mad.lo.s32 	%r12, %r5, %r8, %r4;
	mul.wide.s32 	%rd7, %r12, 4;
	add.s64 	%rd8, %rd5, %rd7;
	ld.global.f32 	%f1, [%rd8];
	cvt.f64.f32 	%fd1, %f1;
	add.s64 	%rd9, %rd6, %rd7;
	ld.global.f32 	%f2, [%rd9];
	cvt.f64.f32 	%fd2, %f2;
	st.local.v2.u32 	[%rd4], {%r1, %r3};
	st.local.v2.u32 	[%rd4+8], {%r8, %r4};
	st.local.f64 	[%rd4+16], %fd1;
	st.local.v2.u32 	[%rd4+24], {%r8, %r4};
	st.local.f64 	[%rd4+32], %fd2;
	mov.u64 	%rd10, $str;
	cvta.global.u64 	%rd11, %rd10;
	{ // callseq 0, 0
	.param .b64 param0;
	st.param.b64 	[param0], %rd11;
	.param .b64 param1;
	st.param.b64 	[param1], %rd3;
	.param .b32 retval0;
	call.uni (retval0), 
	vprintf, 
	(
	param0, 
	param1
	);
	ld.param.b32 	%r13, [retval0];
	} // callseq 0
$L__BB2_2:
	ret;

}


// ===== COMPILED SASS (sm_100) =====

	.target	sm_100

	.elftype	@"ET_EXEC"


//--------------------- .note.nv.tkinfo           --------------------------
	.section	.note.nv.tkinfo,"",@"SHT_NOTE"
	.sectionflags	@"SHF_NOTE_NV_TKINFO"
	.tkinfo
        /*0018*/ 	.word	0x00000002
        /*0030*/ 	.string	""
        /*0030*/ 	.string	"ptxas"
        /*0030*/ 	.string	"Cuda compilation tools, release 13.0, V13.0.88"
        /*0030*/ 	.string	"Build cuda_13.0.r13.0/compiler.36424714_0"
        /*0030*/ 	.string	"-arch sm_100 -m 64 "



//--------------------- .note.nv.cuinfo           --------------------------
	.section	.note.nv.cuinfo,"",@"SHT_NOTE"
	.sectionflags	@"SHF_NOTE_NV_CUINFO"
        /*0018*/ 	.short	0x0002
        /*001a*/ 	.short	0x0064
        /*001c*/ 	.short	0x0082
	.zero		2


//--------------------- .nv.info                  --------------------------
	.section	.nv.info,"",@"SHT_CUDA_INFO"
	.align	4


	//----- nvinfo : EIATTR_REGCOUNT
	.align		4
        /*0000*/ 	.byte	0x04, 0x2f
        /*0002*/ 	.short	(.L_2 - .L_1)
	.align		4
.L_1:
        /*0004*/ 	.word	index@(_Z14matrixAddBasicPfS_S_i)
        /*0008*/ 	.word	0x0000000c


	//----- nvinfo : EIATTR_FRAME_SIZE
	.align		4
.L_2:
        /*000c*/ 	.byte	0x04, 0x11
        /*000e*/ 	.short	(.L_4 - .L_3)
	.align		4
.L_3:
        /*0010*/ 	.word	index@(_Z14matrixAddBasicPfS_S_i)
        /*0014*/ 	.word	0x00000000


	//----- nvinfo : EIATTR_REGCOUNT
	.align		4
.L_4:
        /*0018*/ 	.byte	0x04, 0x2f
        /*001a*/ 	.short	(.L_6 - .L_5)
	.align		4
.L_5:
        /*001c*/ 	.word	index@(_Z15matrixAddSharedPfS_S_i)
        /*0020*/ 	.word	0x0000000e


	//----- nvinfo : EIATTR_FRAME_SIZE
	.align		4
.L_6:
        /*0024*/ 	.byte	0x04, 0x11
        /*0026*/ 	.short	(.L_8 - .L_7)
	.align		4
.L_7:
        /*0028*/ 	.word	index@(_Z15matrixAddSharedPfS_S_i)
        /*002c*/ 	.word	0x00000000


	//----- nvinfo : EIATTR_REGCOUNT
	.align		4
.L_8:
        /*0030*/ 	.byte	0x04, 0x2f
        /*0032*/ 	.short	(.L_10 - .L_9)
	.align		4
.L_9:
        /*0034*/ 	.word	index@(_Z13analyzeAccessPfS_i)
        /*0038*/ 	.word	0x00000018


	//----- nvinfo : EIATTR_FRAME_SIZE
	.align		4
.L_10:
        /*003c*/ 	.byte	0x04, 0x11
        /*003e*/ 	.short	(.L_12 - .L_11)
	.align		4
.L_11:
        /*0040*/ 	.word	index@(_Z13analyzeAccessPfS_i)
        /*0044*/ 	.word	0x00000028


	//----- nvinfo : EIATTR_MIN_STACK_SIZE
	.align		4
.L_12:
        /*0048*/ 	.byte	0x04, 0x12
        /*004a*/ 	.short	(.L_14 - .L_13)
	.align		4
.L_13:
        /*004c*/ 	.word	index@(_Z13analyzeAccessPfS_i)
        /*0050*/ 	.word	0x00000028


	//----- nvinfo : EIATTR_MIN_STACK_SIZE
	.align		4
.L_14:
        /*0054*/ 	.byte	0x04, 0x12
        /*0056*/ 	.short	(.L_16 - .L_15)
	.align		4
.L_15:
        /*0058*/ 	.word	index@(_Z15matrixAddSharedPfS_S_i)
        /*005c*/ 	.word	0x00000000


	//----- nvinfo : EIATTR_MIN_STACK_SIZE
	.align		4
.L_16:
        /*0060*/ 	.byte	0x04, 0x12
        /*0062*/ 	.short	(.L_18 - .L_17)
	.align		4
.L_17:
        /*0064*/ 	.word	index@(_Z14matrixAddBasicPfS_S_i)
        /*0068*/ 	.word	0x00000000
.L_18:


//--------------------- .nv.compat                --------------------------
	.section	.nv.compat,"",@"SHT_CUDA_COMPAT_INFO"
	.align	4
        /*0000*/ 	.byte	0x02, 0x09, 0x00, 0x00, 0x02, 0x02, 0x01, 0x00, 0x02, 0x05, 0x05, 0x00, 0x03, 0x07, 0x01, 0x01
        /*0010*/ 	.byte	0x02, 0x03, 0x00, 0x00, 0x02, 0x06, 0x01, 0x00, 0x04, 0x0b, 0x08, 0x00, 0x09, 0x00, 0x00, 0x00
        /*0020*/ 	.byte	0x00, 0x00, 0x00, 0x00


//--------------------- .nv.info._Z13analyzeAccessPfS_i --------------------------
	.section	.nv.info._Z13analyzeAccessPfS_i,"",@"SHT_CUDA_INFO"
	.sectionflags	@""
	.align	4


	//----- nvinfo : EIATTR_CUDA_API_VERSION
	.align		4
        /*0000*/ 	.byte	0x04, 0x37
        /*0002*/ 	.short	(.L_20 - .L_19)
.L_19:
        /*0004*/ 	.word	0x00000082


	//----- nvinfo : EIATTR_KPARAM_INFO
	.align		4
.L_20:
        /*0008*/ 	.byte	0x04, 0x17
        /*000a*/ 	.short	(.L_22 - .L_21)
.L_21:
        /*000c*/ 	.word	0x00000000
        /*0010*/ 	.short	0x0002
        /*0012*/ 	.short	0x0010
        /*0014*/ 	.byte	0x00, 0xf0, 0x11, 0x00


	//----- nvinfo : EIATTR_KPARAM_INFO
	.align		4
.L_22:
        /*0018*/ 	.byte	0x04, 0x17
        /*001a*/ 	.short	(.L_24 - .L_23)
.L_23:
        /*001c*/ 	.word	0x00000000
        /*0020*/ 	.short	0x0001
        /*0022*/ 	.short	0x0008
        /*0024*/ 	.byte	0x00, 0xf5, 0x21, 0x00


	//----- nvinfo : EIATTR_KPARAM_INFO
	.align		4
.L_24:
        /*0028*/ 	.byte	0x04, 0x17
        /*002a*/ 	.short	(.L_26 - .L_25)
.L_25:
        /*002c*/ 	.word	0x00000000
        /*0030*/ 	.short	0x0000
        /*0032*/ 	.short	0x0000
        /*0034*/ 	.byte	0x00, 0xf5, 0x21, 0x00


	//----- nvinfo : EIATTR_SPARSE_MMA_MASK
	.align		4
.L_26:
        /*0038*/ 	.byte	0x03, 0x50
        /*003a*/ 	.short	0x0000


	//----- nvinfo : EIATTR_MAXREG_COUNT
	.align		4
        /*003c*/ 	.byte	0x03, 0x1b
        /*003e*/ 	.short	0x00ff


	//----- nvinfo : EIATTR_EXTERNS
	.align		4
        /*0040*/ 	.byte	0x04, 0x0f
        /*0042*/ 	.short	(.L_28 - .L_27)


	//   ....[0]....
	.align		4
.L_27:
        /*0044*/ 	.word	index@(vprintf)


	//----- nvinfo : EIATTR_MERCURY_ISA_VERSION
	.align		4
.L_28:
        /*0048*/ 	.byte	0x03, 0x5f
        /*004a*/ 	.short	0x0101


	//----- nvinfo : EIATTR_VRC_CTA_INIT_COUNT
	.align		4
        /*004c*/ 	.byte	0x02, 0x4a
	.zero		1
	.zero		1


	//----- nvinfo : EIATTR_SYSCALL_OFFSETS
	.align		4
        /*0050*/ 	.byte	0x04, 0x46
        /*0052*/ 	.short	(.L_30 - .L_29)


	//   ....[0]....
.L_29:
        /*0054*/ 	.word	0x00000280


	//----- nvinfo : EIATTR_EXIT_INSTR_OFFSETS
	.align		4
.L_30:
        /*0058*/ 	.byte	0x04, 0x1c
        /*005a*/ 	.short	(.L_32 - .L_31)


	//   ....[0]....
.L_31:
        /*005c*/ 	.word	0x00000110


	//   ....[1]....
        /*0060*/ 	.word	0x00000290


	//----- nvinfo : EIATTR_CRS_STACK_SIZE
	.align		4
.L_32:
        /*0064*/ 	.byte	0x04, 0x1e
        /*0066*/ 	.short	(.L_34 - .L_33)
.L_33:
        /*0068*/ 	.word	0x00000000


	//----- nvinfo : EIATTR_CBANK_PARAM_SIZE
	.align		4
.L_34:
        /*006c*/ 	.byte	0x03, 0x19
        /*006e*/ 	.short	0x0014


	//----- nvinfo : EIATTR_PARAM_CBANK
	.align		4
        /*0070*/ 	.byte	0x04, 0x0a
        /*0072*/ 	.short	(.L_36 - .L_35)
	.align		4
.L_35:
        /*0074*/ 	.word	index@(.nv.constant0._Z13analyzeAccessPfS_i)
        /*0078*/ 	.short	0x0380
        /*007a*/ 	.short	0x0014


	//----- nvinfo : EIATTR_SW_WAR
	.align		4
.L_36:
        /*007c*/ 	.byte	0x04, 0x36
        /*007e*/ 	.short	(.L_38 - .L_37)
.L_37:
        /*0080*/ 	.word	0x00000008
.L_38:


//--------------------- .nv.info._Z15matrixAddSharedPfS_S_i --------------------------
	.section	.nv.info._Z15matrixAddSharedPfS_S_i,"",@"SHT_CUDA_INFO"
	.sectionflags	@""
	.align	4


	//----- nvinfo : EIATTR_CUDA_API_VERSION
	.align		4
        /*0000*/ 	.byte	0x04, 0x37
        /*0002*/ 	.short	(.L_40 - .L_39)
.L_39:
        /*0004*/ 	.word	0x00000082


	//----- nvinfo : EIATTR_KPARAM_INFO
	.align		4
.L_40:
        /*0008*/ 	.byte	0x04, 0x17
        /*000a*/ 	.short	(.L_42 - .L_41)
.L_41:
        /*000c*/ 	.word	0x00000000
        /*0010*/ 	.short	0x0003
        /*0012*/ 	.short	0x0018
        /*0014*/ 	.byte	0x00, 0xf0, 0x11, 0x00


	//----- nvinfo : EIATTR_KPARAM_INFO
	.align		4
.L_42:
        /*0018*/ 	.byte	0x04, 0x17
        /*001a*/ 	.short	(.L_44 - .L_43)
.L_43:
        /*001c*/ 	.word	0x00000000
        /*0020*/ 	.short	0x0002
        /*0022*/ 	.short	0x0010
        /*0024*/ 	.byte	0x00, 0xf5, 0x21, 0x00


	//----- nvinfo : EIATTR_KPARAM_INFO
	.align		4
.L_44:
        /*0028*/ 	.byte	0x04, 0x17
        /*002a*/ 	.short	(.L_46 - .L_45)
.L_45:
        /*002c*/ 	.word	0x00000000
        /*0030*/ 	.short	0x0001
        /*0032*/ 	.short	0x0008
        /*0034*/ 	.byte	0x00, 0xf5, 0x21, 0x00


	//----- nvinfo : EIATTR_KPARAM_INFO
	.align		4
.L_46:
        /*0038*/ 	.byte	0x04, 0x17
        /*003a*/ 	.short	(.L_48 - .L_47)
.L_47:
        /*003c*/ 	.word	0x00000000
        /*0040*/ 	.short	0x0000
        /*0042*/ 	.short	0x0000
        /*0044*/ 	.byte	0x00, 0xf5, 0x21, 0x00


	//----- nvinfo : EIATTR_SPARSE_MMA_MASK
	.align		4
.L_48:
        /*0048*/ 	.byte	0x03, 0x50
        /*004a*/ 	.short	0x0000


	//----- nvinfo : EIATTR_MAXREG_COUNT
	.align		4
        /*004c*/ 	.byte	0x03, 0x1b
        /*004e*/ 	.short	0x00ff


	//----- nvinfo : EIATTR_NUM_BARRIERS
	.align		4
        /*0050*/ 	.byte	0x02, 0x4c
        /*0052*/ 	.byte	0x01
	.zero		1


	//----- nvinfo : EIATTR_MERCURY_ISA_VERSION
	.align		4
        /*0054*/ 	.byte	0x03, 0x5f
        /*0056*/ 	.short	0x0101


	//----- nvinfo : EIATTR_VRC_CTA_INIT_COUNT
	.align		4
        /*0058*/ 	.byte	0x02, 0x4a
	.zero		1
	.zero		1


	//----- nvinfo : EIATTR_EXIT_INSTR_OFFSETS
	.align		4
        /*005c*/ 	.byte	0x04, 0x1c
        /*005e*/ 	.short	(.L_50 - .L_49)


	//   ....[0]....
.L_49:
        /*0060*/ 	.word	0x000000c0


	//   ....[1]....
        /*0064*/ 	.word	0x00000270


	//----- nvinfo : EIATTR_CBANK_PARAM_SIZE
	.align		4
.L_50:
        /*0068*/ 	.byte	0x03, 0x19
        /*006a*/ 	.short	0x001c


	//----- nvinfo : EIATTR_PARAM_CBANK
	.align		4
        /*006c*/ 	.byte	0x04, 0x0a
        /*006e*/ 	.short	(.L_52 - .L_51)
	.align		4
.L_51:
        /*0070*/ 	.word	index@(.nv.constant0._Z15matrixAddSharedPfS_S_i)
        /*0074*/ 	.short	0x0380
        /*0076*/ 	.short	0x001c


	//----- nvinfo : EIATTR_SW_WAR
	.align		4
.L_52:
        /*0078*/ 	.byte	0x04, 0x36
        /*007a*/ 	.short	(.L_54 - .L_53)
.L_53:
        /*007c*/ 	.word	0x00000008
.L_54:


//--------------------- .nv.info._Z14matrixAddBasicPfS_S_i --------------------------
	.section	.nv.info._Z14matrixAddBasicPfS_S_i,"",@"SHT_CUDA_INFO"
	.sectionflags	@""
	.align	4


	//----- nvinfo : EIATTR_CUDA_API_VERSION
	.align		4
        /*0000*/ 	.byte	0x04, 0x37
        /*0002*/ 	.short	(.L_56 - .L_55)
.L_55:
        /*0004*/ 	.word	0x00000082


	//----- nvinfo : EIATTR_KPARAM_INFO
	.align		4
.L_56:
        /*0008*/ 	.byte	0x04, 0x17
        /*000a*/ 	.short	(.L_58 - .L_57)
.L_57:
        /*000c*/ 	.word	0x00000000
        /*0010*/ 	.short	0x0003
        /*0012*/ 	.short	0x0018
        /*0014*/ 	.byte	0x00, 0xf0, 0x11, 0x00


	//----- nvinfo : EIATTR_KPARAM_INFO
	.align		4
.L_58:
        /*0018*/ 	.byte	0x04, 0x17
        /*001a*/ 	.short	(.L_60 - .L_59)
.L_59:
        /*001c*/ 	.word	0x00000000
        /*0020*/ 	.short	0x0002
        /*0022*/ 	.short	0x0010
        /*0024*/ 	.byte	0x00, 0xf5, 0x21, 0x00


	//----- nvinfo : EIATTR_KPARAM_INFO
	.align		4
.L_60:
        /*0028*/ 	.byte	0x04, 0x17
        /*002a*/ 	.short	(.L_62 - .L_61)
.L_61:
        /*002c*/ 	.word	0x00000000
        /*0030*/ 	.short	0x0001
        /*0032*/ 	.short	0x0008
        /*0034*/ 	.byte	0x00, 0xf5, 0x21, 0x00


	//----- nvinfo : EIATTR_KPARAM_INFO
	.align		4
.L_62:
        /*0038*/ 	.byte	0x04, 0x17
        /*003a*/ 	.short	(.L_64 - .L_63)
.L_63:
        /*003c*/ 	.word	0x00000000
        /*0040*/ 	.short	0x0000
        /*0042*/ 	.short	0x0000
        /*0044*/ 	.byte	0x00, 0xf5, 0x21, 0x00


	//----- nvinfo : EIATTR_SPARSE_MMA_MASK
	.align		4
.L_64:
        /*0048*/ 	.byte	0x03, 0x50
        /*004a*/ 	.short	0x0000


	//----- nvinfo : EIATTR_MAXREG_COUNT
	.align		4
        /*004c*/ 	.byte	0x03, 0x1b
        /*004e*/ 	.short	0x00ff


	//----- nvinfo : EIATTR_MERCURY_ISA_VERSION
	.align		4
        /*0050*/ 	.byte	0x03, 0x5f
        /*0052*/ 	.short	0x0101


	//----- nvinfo : EIATTR_VRC_CTA_INIT_COUNT
	.align		4
        /*0054*/ 	.byte	0x02, 0x4a
	.zero		1
	.zero		1


	//----- nvinfo : EIATTR_EXIT_INSTR_OFFSETS
	.align		4
        /*0058*/ 	.byte	0x04, 0x1c
        /*005a*/ 	.short	(.L_66 - .L_65)


	//   ....[0]....
.L_65:
        /*005c*/ 	.word	0x000000c0


	//   ....[1]....
        /*0060*/ 	.word	0x00000190


	//----- nvinfo : EIATTR_CBANK_PARAM_SIZE
	.align		4
.L_66:
        /*0064*/ 	.byte	0x03, 0x19
        /*0066*/ 	.short	0x001c


	//----- nvinfo : EIATTR_PARAM_CBANK
	.align		4
        /*0068*/ 	.byte	0x04, 0x0a
        /*006a*/ 	.short	(.L_68 - .L_67)
	.align		4
.L_67:
        /*006c*/ 	.word	index@(.nv.constant0._Z14matrixAddBasicPfS_S_i)
        /*0070*/ 	.short	0x0380
        /*0072*/ 	.short	0x001c


	//----- nvinfo : EIATTR_SW_WAR
	.align		4
.L_68:
        /*0074*/ 	.byte	0x04, 0x36
        /*0076*/ 	.short	(.L_70 - .L_69)
.L_69:
        /*0078*/ 	.word	0x00000008
.L_70:


//--------------------- .nv.callgraph             --------------------------
	.section	.nv.callgraph,"",@"SHT_CUDA_CALLGRAPH"
	.align	4
	.sectionentsize	8
	.align		4
        /*0000*/ 	.word	0x00000000
	.align		4
        /*0004*/ 	.word	0xffffffff
	.align		4
        /*0008*/ 	.word	index@(_Z13analyzeAccessPfS_i)
	.align		4
        /*000c*/ 	.word	index@(vprintf)
	.align		4
        /*0010*/ 	.word	0x00000000
	.align		4
        /*0014*/ 	.word	0xfffffffe
	.align		4
        /*0018*/ 	.word	0x00000000
	.align		4
        /*001c*/ 	.word	0xfffffffd
	.align		4
        /*0020*/ 	.word	0x00000000
	.align		4
        /*0024*/ 	.word	0xfffffffc


//--------------------- .nv.constant4             --------------------------
	.section	.nv.constant4,"a",@progbits
	.align	8
	.align		8
.nv.constant4:
        /*0000*/ 	.dword	vprintf
	.align		8
        /*0008*/ 	.dword	$str


//--------------------- .text._Z13analyzeAccessPfS_i --------------------------
	.section	.text._Z13analyzeAccessPfS_i,"ax",@progbits
	.align	128
        .global         _Z13analyzeAccessPfS_i
        .type           _Z13analyzeAccessPfS_i,@function
        .size           _Z13analyzeAccessPfS_i,(.L_x_4 - _Z13analyzeAccessPfS_i)
        .other          _Z13analyzeAccessPfS_i,@"STO_CUDA_ENTRY STV_DEFAULT"
_Z13analyzeAccessPfS_i:
.text._Z13analyzeAccessPfS_i:
[----:B------:R-:W0:Y:S01]  /*0000*/  LDC R1, c[0x0][0x37c] ;  /* 0x0000df00ff017b82 */ /* 0x000e220000000800 */
[----:B------:R-:W1:Y:S01]  /*0010*/  S2R R8, SR_TID.Y ;  /* 0x0000000000087919 */ /* 0x000e620000002200 */
[----:B------:R-:W2:Y:S06]  /*0020*/  LDCU UR5, c[0x0][0x2fc] ;  /* 0x00005f80ff0577ac */ /* 0x000eac0008000800 */
[----:B------:R-:W1:Y:S01]  /*0030*/  S2UR UR6, SR_CTAID.Y ;  /* 0x00000000000679c3 */ /* 0x000e620000002600 */
[----:B0-----:R-:W-:Y:S01]  /*0040*/  VIADD R1, R1, 0xffffffd8 ;  /* 0xffffffd801017836 */ /* 0x001fe20000000000 */
[----:B------:R-:W0:Y:S01]  /*0050*/  S2R R0, SR_CTAID.X ;  /* 0x0000000000007919 */ /* 0x000e220000002500 */
[----:B------:R-:W3:Y:S01]  /*0060*/  LDCU UR4, c[0x0][0x2f8] ;  /* 0x00005f00ff0477ac */ /* 0x000ee20008000800 */
[----:B------:R-:W4:Y:S04]  /*0070*/  S2R R9, SR_TID.X ;  /* 0x0000000000097919 */ /* 0x000f280000002100 */
[----:B------:R-:W1:Y:S01]  /*0080*/  LDC R3, c[0x0][0x364] ;  /* 0x0000d900ff037b82 */ /* 0x000e620000000800 */
[----:B------:R-:W4:Y:S01]  /*0090*/  LDCU UR7, c[0x0][0x360] ;  /* 0x00006c00ff0777ac */ /* 0x000f220008000800 */
[----:B---3--:R-:W-:-:S05]  /*00a0*/  IADD3 R6, P1, PT, R1, UR4, RZ ;  /* 0x0000000401067c10 */ /* 0x008fca000ff3e0ff */
[----:B--2---:R-:W-:Y:S02]  /*00b0*/  IMAD.X R7, RZ, RZ, UR5, P1 ;  /* 0x00000005ff077e24 */ /* 0x004fe400088e06ff */
[----:B-1----:R-:W-:Y:S01]  /*00c0*/  IMAD R2, R3, UR6, R8 ;  /* 0x0000000603027c24 */ /* 0x002fe2000f8e0208 */
[C---:B0-----:R-:W-:Y:S01]  /*00d0*/  LOP3.LUT P0, RZ, R0.reuse, UR6, RZ, 0xfc, !PT ;  /* 0x0000000600ff7c12 */ /* 0x041fe2000f80fcff */
[----:B----4-:R-:W-:-:S03]  /*00e0*/  IMAD R3, R0, UR7, R9 ;  /* 0x0000000700037c24 */ /* 0x010fc6000f8e0209 */
[----:B------:R-:W-:-:S04]  /*00f0*/  ISETP.GT.U32.OR P0, PT, R2, 0x3, P0 ;  /* 0x000000030200780c */ /* 0x000fc80000704470 */
[----:B------:R-:W-:-:S13]  /*0100*/  ISETP.GT.OR P0, PT, R3, 0x3, P0 ;  /* 0x000000030300780c */ /* 0x000fda0000704670 */
[----:B------:R-:W-:Y:S05]  /*0110*/  @P0 EXIT ;  /* 0x000000000000094d */ /* 0x000fea0003800000 */
[----:B------:R-:W0:Y:S01]  /*0120*/  LDC.64 R4, c[0x0][0x380] ;  /* 0x0000e000ff047b82 */ /* 0x000e220000000a00 */
[----:B------:R-:W1:Y:S01]  /*0130*/  LDCU UR6, c[0x0][0x390] ;  /* 0x00007200ff0677ac */ /* 0x000e620008000800 */
[----:B------:R-:W2:Y:S06]  /*0140*/  LDCU.64 UR4, c[0x0][0x358] ;  /* 0x00006b00ff0477ac */ /* 0x000eac0008000a00 */
[----:B------:R-:W3:Y:S01]  /*0150*/  LDC.64 R16, c[0x0][0x388] ;  /* 0x0000e200ff107b82 */ /* 0x000ee20000000a00 */
[----:B-1----:R-:W-:-:S04]  /*0160*/  IMAD R11, R2, UR6, R3 ;  /* 0x00000006020b7c24 */ /* 0x002fc8000f8e0203 */
[----:B0-----:R-:W-:-:S05]  /*0170*/  IMAD.WIDE R4, R11, 0x4, R4 ;  /* 0x000000040b047825 */ /* 0x001fca00078e0204 */
[----:B--2---:R0:W2:Y:S01]  /*0180*/  LDG.E R0, desc[UR4][R4.64] ;  /* 0x0000000404007981 */ /* 0x0040a2000c1e1900 */
[----:B---3--:R-:W-:-:S05]  /*0190*/  IMAD.WIDE R16, R11, 0x4, R16 ;  /* 0x000000040b107825 */ /* 0x008fca00078e0210 */
[----:B------:R-:W3:Y:S01]  /*01a0*/  LDG.E R12, desc[UR4][R16.64] ;  /* 0x00000004100c7981 */ /* 0x000ee2000c1e1900 */
[----:B------:R-:W-:Y:S01]  /*01b0*/  MOV R14, 0x0 ;  /* 0x00000000000e7802 */ /* 0x000fe20000000f00 */
[----:B------:R-:W0:Y:S02]  /*01c0*/  LDCU.64 UR4, c[0x4][0x8] ;  /* 0x01000100ff0477ac */ /* 0x000e240008000a00 */
[----:B------:R1:W-:Y:S03]  /*01d0*/  STL.64 [R1], R8 ;  /* 0x0000000801007387 */ /* 0x0003e60000100a00 */
[----:B------:R-:W4:Y:S01]  /*01e0*/  LDC.64 R14, c[0x4][R14] ;  /* 0x010000000e0e7b82 */ /* 0x000f220000000a00 */
[----:B------:R1:W-:Y:S04]  /*01f0*/  STL.64 [R1+0x8], R2 ;  /* 0x0000080201007387 */ /* 0x0003e80000100a00 */
[----:B------:R1:W-:Y:S01]  /*0200*/  STL.64 [R1+0x18], R2 ;  /* 0x0000180201007387 */ /* 0x0003e20000100a00 */
[----:B0-----:R-:W-:-:S02]  /*0210*/  MOV R4, UR4 ;  /* 0x0000000400047c02 */ /* 0x001fc40008000f00 */
[----:B------:R-:W-:Y:S01]  /*0220*/  MOV R5, UR5 ;  /* 0x0000000500057c02 */ /* 0x000fe20008000f00 */
[----:B--2---:R-:W0:Y:S08]  /*0230*/  F2F.F64.F32 R10, R0 ;  /* 0x00000000000a7310 */ /* 0x004e300000201800 */
[----:B---3--:R-:W2:Y:S01]  /*0240*/  F2F.F64.F32 R12, R12 ;  /* 0x0000000c000c7310 */ /* 0x008ea20000201800 */
[----:B0-----:R1:W-:Y:S04]  /*0250*/  STL.64 [R1+0x10], R10 ;  /* 0x0000100a01007387 */ /* 0x0013e80000100a00 */
[----:B--2-4-:R1:W-:Y:S02]  /*0260*/  STL.64 [R1+0x20], R12 ;  /* 0x0000200c01007387 */ /* 0x0143e40000100a00 */
[----:B------:R-:W-:-:S07]  /*0270*/  LEPC R20, `(.L_x_0) ;  /* 0x000000001014794e */ /* 0x000fce0000000000 */
[----:B-1----:R-:W-:Y:S05]  /*0280*/  CALL.ABS.NOINC R14 ;  /* 0x000000000e007343 */ /* 0x002fea0003c00000 */
.L_x_0:
[----:B------:R-:W-:Y:S05]  /*0290*/  EXIT ;  /* 0x000000000000794d */ /* 0x000fea0003800000 */
.L_x_1:
[----:B------:R-:W-:-:S00]  /*02a0*/  BRA `(.L_x_1) ;  /* 0xfffffffc00fc7947 */ /* 0x000fc0000383ffff */
[----:B------:R-:W-:-:S00]  /*02b0*/  NOP ;  /* 0x0000000000007918 */ /* 0x000fc00000000000 */
        /* <DEDUP_REMOVED lines=12> */
.L_x_4:


//--------------------- .text._Z15matrixAddSharedPfS_S_i --------------------------
	.section	.text._Z15matrixAddSharedPfS_S_i,"ax",@progbits
	.align	128
        .global         _Z15matrixAddSharedPfS_S_i
        .type           _Z15matrixAddSharedPfS_S_i,@function
        .size           _Z15matrixAddSharedPfS_S_i,(.L_x_5 - _Z15matrixAddSharedPfS_S_i)
        .other          _Z15matrixAddSharedPfS_S_i,@"STO_CUDA_ENTRY STV_DEFAULT"
_Z15matrixAddSharedPfS_S_i:
.text._Z15matrixAddSharedPfS_S_i:
[----:B------:R-:W-:Y:S01]  /*0000*/  LDC R1, c[0x0][0x37c] ;  /* 0x0000df00ff017b82 */ /* 0x000fe20000000800 */
[----:B------:R-:W0:Y:S07]  /*0010*/  S2R R9, SR_TID.Y ;  /* 0x0000000000097919 */ /* 0x000e2e0000002200 */
[----:B------:R-:W0:Y:S01]  /*0020*/  LDC R0, c[0x0][0x364] ;  /* 0x0000d900ff007b82 */ /* 0x000e220000000800 */
[----:B------:R-:W1:Y:S01]  /*0030*/  LDCU UR7, c[0x0][0x398] ;  /* 0x00007300ff0777ac */ /* 0x000e620008000800 */
[----:B------:R-:W2:Y:S06]  /*0040*/  S2R R11, SR_TID.X ;  /* 0x00000000000b7919 */ /* 0x000eac0000002100 */
[----:B------:R-:W0:Y:S08]  /*0050*/  S2UR UR4, SR_CTAID.Y ;  /* 0x00000000000479c3 */ /* 0x000e300000002600 */
[----:B------:R-:W2:Y:S08]  /*0060*/  S2UR UR5, SR_CTAID.X ;  /* 0x00000000000579c3 */ /* 0x000eb00000002500 */
[----:B------:R-:W2:Y:S01]  /*0070*/  LDC R7, c[0x0][0x360] ;  /* 0x0000d800ff077b82 */ /* 0x000ea20000000800 */
[----:B0-----:R-:W-:-:S02]  /*0080*/  IMAD R0, R0, UR4, R9 ;  /* 0x0000000400007c24 */ /* 0x001fc4000f8e0209 */
[----:B--2---:R-:W-:-:S05]  /*0090*/  IMAD R7, R7, UR5, R11 ;  /* 0x0000000507077c24 */ /* 0x004fca000f8e020b */
[----:B------:R-:W-:-:S04]  /*00a0*/  VIMNMX R2, PT, PT, R0, R7, !PT ;  /* 0x0000000700027248 */ /* 0x000fc80007fe0100 */
[----:B-1----:R-:W-:-:S13]  /*00b0*/  ISETP.GE.AND P0, PT, R2, UR7, PT ;  /* 0x0000000702007c0c */ /* 0x002fda000bf06270 */
[----:B------:R-:W-:Y:S05]  /*00c0*/  @P0 EXIT ;  /* 0x000000000000094d */ /* 0x000fea0003800000 */
[----:B------:R-:W0:Y:S01]  /*00d0*/  LDC.64 R2, c[0x0][0x380] ;  /* 0x0000e000ff027b82 */ /* 0x000e220000000a00 */
[----:B------:R-:W1:Y:S01]  /*00e0*/  LDCU.64 UR8, c[0x0][0x358] ;  /* 0x00006b00ff0877ac */ /* 0x000e620008000a00 */
[----:B------:R-:W-:-:S06]  /*00f0*/  IMAD R7, R0, UR7, R7 ;  /* 0x0000000700077c24 */ /* 0x000fcc000f8e0207 */
[----:B------:R-:W2:Y:S01]  /*0100*/  LDC.64 R4, c[0x0][0x388] ;  /* 0x0000e200ff047b82 */ /* 0x000ea20000000a00 */
[----:B0-----:R-:W-:-:S05]  /*0110*/  IMAD.WIDE R2, R7, 0x4, R2 ;  /* 0x0000000407027825 */ /* 0x001fca00078e0202 */
[----:B-1----:R0:W3:Y:S01]  /*0120*/  LDG.E R0, desc[UR8][R2.64] ;  /* 0x0000000802007981 */ /* 0x0020e2000c1e1900 */
[----:B--2---:R-:W-:-:S06]  /*0130*/  IMAD.WIDE R4, R7, 0x4, R4 ;  /* 0x0000000407047825 */ /* 0x004fcc00078e0204 */
[----:B------:R-:W2:Y:S01]  /*0140*/  LDG.E R4, desc[UR8][R4.64] ;  /* 0x0000000804047981 */ /* 0x000ea2000c1e1900 */
[----:B------:R-:W1:Y:S01]  /*0150*/  S2UR UR6, SR_CgaCtaId ;  /* 0x00000000000679c3 */ /* 0x000e620000008800 */
[----:B------:R-:W-:Y:S02]  /*0160*/  UMOV UR4, 0x400 ;  /* 0x0000040000047882 */ /* 0x000fe40000000000 */
[----:B------:R-:W-:-:S05]  /*0170*/  UIADD3 UR5, UPT, UPT, UR4, 0x400, URZ ;  /* 0x0000040004057890 */ /* 0x000fca000fffe0ff */
[----:B0-----:R-:W0:Y:S01]  /*0180*/  LDC.64 R2, c[0x0][0x390] ;  /* 0x0000e400ff027b82 */ /* 0x001e220000000a00 */
[----:B-1----:R-:W-:Y:S02]  /*0190*/  ULEA UR4, UR6, UR4, 0x18 ;  /* 0x0000000406047291 */ /* 0x002fe4000f8ec0ff */
[----:B------:R-:W-:-:S04]  /*01a0*/  ULEA UR5, UR6, UR5, 0x18 ;  /* 0x0000000506057291 */ /* 0x000fc8000f8ec0ff */
[C---:B------:R-:W-:Y:S02]  /*01b0*/  LEA R6, R9.reuse, UR4, 0x6 ;  /* 0x0000000409067c11 */ /* 0x040fe4000f8e30ff */
[----:B------:R-:W-:Y:S02]  /*01c0*/  LEA R8, R9, UR5, 0x6 ;  /* 0x0000000509087c11 */ /* 0x000fe4000f8e30ff */
[C---:B------:R-:W-:Y:S02]  /*01d0*/  LEA R9, R11.reuse, R6, 0x2 ;  /* 0x000000060b097211 */ /* 0x040fe400078e10ff */
[----:B------:R-:W-:Y:S01]  /*01e0*/  LEA R11, R11, R8, 0x2 ;  /* 0x000000080b0b7211 */ /* 0x000fe200078e10ff */
[----:B0-----:R-:W-:Y:S02]  /*01f0*/  IMAD.WIDE R2, R7, 0x4, R2 ;  /* 0x0000000407027825 */ /* 0x001fe400078e0202 */
[----:B---3--:R-:W-:Y:S04]  /*0200*/  STS [R9], R0 ;  /* 0x0000000009007388 */ /* 0x008fe80000000800 */
[----:B--2---:R-:W-:Y:S01]  /*0210*/  STS [R11], R4 ;  /* 0x000000040b007388 */ /* 0x004fe20000000800 */
[----:B------:R-:W-:Y:S06]  /*0220*/  BAR.SYNC.DEFER_BLOCKING 0x0 ;  /* 0x0000000000007b1d */ /* 0x000fec0000010000 */
[----:B------:R-:W-:Y:S04]  /*0230*/  LDS R5, [R9] ;  /* 0x0000000009057984 */ /* 0x000fe80000000800 */
[----:B------:R-:W0:Y:S02]  /*0240*/  LDS R6, [R11] ;  /* 0x000000000b067984 */ /* 0x000e240000000800 */
[----:B0-----:R-:W-:-:S05]  /*0250*/  FADD R5, R5, R6 ;  /* 0x0000000605057221 */ /* 0x001fca0000000000 */
[----:B------:R-:W-:Y:S01]  /*0260*/  STG.E desc[UR8][R2.64], R5 ;  /* 0x0000000502007986 */ /* 0x000fe2000c101908 */
[----:B------:R-:W-:Y:S05]  /*0270*/  EXIT ;  /* 0x000000000000794d */ /* 0x000fea0003800000 */
.L_x_2:
        /* <DEDUP_REMOVED lines=16> */
.L_x_5:


//--------------------- .text._Z14matrixAddBasicPfS_S_i --------------------------
	.section	.text._Z14matrixAddBasicPfS_S_i,"ax",@progbits
	.align	128
        .global         _Z14matrixAddBasicPfS_S_i
        .type           _Z14matrixAddBasicPfS_S_i,@function
        .size           _Z14matrixAddBasicPfS_S_i,(.L_x_6 - _Z14matrixAddBasicPfS_S_i)
        .other          _Z14matrixAddBasicPfS_S_i,@"STO_CUDA_ENTRY STV_DEFAULT"
_Z14matrixAddBasicPfS_S_i:
.text._Z14matrixAddBasicPfS_S_i:
        /* <DEDUP_REMOVED lines=16> */
[----:B------:R-:W2:Y:S08]  /*0100*/  LDC.64 R4, c[0x0][0x388] ;  /* 0x0000e200ff047b82 */ /* 0x000eb00000000a00 */
[----:B------:R-:W3:Y:S01]  /*0110*/  LDC.64 R6, c[0x0][0x390] ;  /* 0x0000e400ff067b82 */ /* 0x000ee20000000a00 */
[----:B0-----:R-:W-:-:S06]  /*0120*/  IMAD.WIDE R2, R9, 0x4, R2 ;  /* 0x0000000409027825 */ /* 0x001fcc00078e0202 */
[----:B-1----:R-:W4:Y:S01]  /*0130*/  LDG.E R2, desc[UR4][R2.64] ;  /* 0x0000000402027981 */ /* 0x002f22000c1e1900 */
[----:B--2---:R-:W-:-:S06]  /*0140*/  IMAD.WIDE R4, R9, 0x4, R4 ;  /* 0x0000000409047825 */ /* 0x004fcc00078e0204 */
[----:B------:R-:W4:Y:S01]  /*0150*/  LDG.E R5, desc[UR4][R4.64] ;  /* 0x0000000404057981 */ /* 0x000f22000c1e1900 */
[----:B---3--:R-:W-:-:S04]  /*0160*/  IMAD.WIDE R6, R9, 0x4, R6 ;  /* 0x0000000409067825 */ /* 0x008fc800078e0206 */
[----:B----4-:R-:W-:-:S05]  /*0170*/  FADD R9, R2, R5 ;  /* 0x0000000502097221 */ /* 0x010fca0000000000 */
[----:B------:R-:W-:Y:S01]  /*0180*/  STG.E desc[UR4][R6.64], R9 ;  /* 0x0000000906007986 */ /* 0x000fe2000c101904 */
[----:B------:R-:W-:Y:S05]  /*0190*/  EXIT ;  /* 0x000000000000794d */ /* 0x000fea0003800000 */
.L_x_3:
        /* <DEDUP_REMOVED lines=14> */
.L_x_6:


//--------------------- .nv.global.init           --------------------------
	.section	.nv.global.init,"aw",@progbits
.nv.global.init:
	.type		$str,@object
	.size		$str,(.L_0 - $str)
$str:
        /*0000*/ 	.byte	0x48, 0x69, 0x6c, 0x6f, 0x5b, 0x25, 0x64, 0x2c, 0x25, 0x64, 0x5d, 0x20, 0x61, 0x63, 0x63, 0x65
        /*0010*/ 	.byte	0x64, 0x65, 0x20, 0x61, 0x20, 0x41, 0x5b, 0x25, 0x64, 0x5d, 0x5b, 0x25, 0x64, 0x5d, 0x20, 0x3d
        /*0020*/ 	.byte	0x20, 0x25, 0x2e, 0x31, 0x66, 0x20, 0x79, 0x20, 0x42, 0x5b, 0x25, 0x64, 0x5d, 0x5b, 0x25, 0x64
        /*0030*/ 	.byte	0x5d, 0x20, 0x3d, 0x20, 0x25, 0x2e, 0x31, 0x66, 0x0a, 0x00
.L_0:


//--------------------- .nv.shared.reserved.0     --------------------------
	.section	.nv.shared.reserved.0,"aw",@nobits
	.weak		__nv_reservedSMEM_offset_0_alias
	.size		__nv_reservedSMEM_offset_0_alias, 0, 64
	.other		__nv_reservedSMEM_offset_0_alias,@"STO_CUDA_RESERVED_SHARED STV_DEFAULT"
__nv_reservedSMEM_offset_0_alias:
	.zero		0
	.zero		64


//--------------------- .nv.shared._Z15matrixAddSharedPfS_S_i --------------------------
	.section	.nv.shared._Z15matrixAddSharedPfS_S_i,"aw",@nobits
	.sectionflags	@""
	.align	4
.nv.shared._Z15matrixAddSharedPfS_S_i:
	.zero		3072


//--------------------- .nv.constant0._Z13analyzeAccessPfS_i --------------------------
	.section	.nv.constant0._Z13analyzeAccessPfS_i,"a",@progbits
	.sectionflags	@""
	.align	4
.nv.constant0._Z13analyzeAccessPfS_i:
	.zero		916


//--------------------- .nv.constant0._Z15matrixAddSharedPfS_S_i --------------------------
	.section	.nv.constant0._Z15matrixAddSharedPfS_S_i,"a",@progbits
	.sectionflags	@""
	.align	4
.nv.constant0._Z15matrixAddSharedPfS_S_i:
	.zero		924


//--------------------- .nv.constant0._Z14matrixAddBasicPfS_S_i --------------------------
	.section	.nv.constant0._Z14matrixAddBasicPfS_S_i,"a",@progbits
	.sectionflags	@""
	.align	4
.nv.constant0._Z14matrixAddBasicPfS_S_i:
	.zero		924


//--------------------- SYMBOLS --------------------------

	.type		.nv.reservedSmem.offset0,@object
	.size		.nv.reservedSmem.offset0,0x4
	.type		.nv.reservedSmem.cap,@object
	.size		.nv.reservedSmem.cap,0x4
	.type		vprintf,@function
